	.headerflags	@"EF_CUDA_TEXMODE_UNIFIED EF_CUDA_64BIT_ADDRESS EF_CUDA_ACCELERATORS EF_CUDA_SM90 EF_CUDA_VIRTUAL_SM(EF_CUDA_SM90)"
	.elftype	@"ET_EXEC"


//--------------------- .nv.info                  --------------------------
	.section	.nv.info,"",@"SHT_CUDA_INFO"
	.align	4


	//----- nvinfo : EIATTR_REGCOUNT
	.align		4
        /*0000*/ 	.byte	0x04, 0x2f
        /*0002*/ 	.short	(.L_1 - .L_0)
	.align		4
.L_0:
        /*0004*/ 	.word	index@(triton_poi_fused_mul_14)
        /*0008*/ 	.word	0x00000012


	//----- nvinfo : EIATTR_MIN_STACK_SIZE
	.align		4
.L_1:
        /*000c*/ 	.byte	0x04, 0x12
        /*000e*/ 	.short	(.L_3 - .L_2)
	.align		4
.L_2:
        /*0010*/ 	.word	index@(triton_poi_fused_mul_14)
        /*0014*/ 	.word	0x00000000


	//----- nvinfo : EIATTR_FRAME_SIZE
	.align		4
.L_3:
        /*0018*/ 	.byte	0x04, 0x11
        /*001a*/ 	.short	(.L_5 - .L_4)
	.align		4
.L_4:
        /*001c*/ 	.word	index@(triton_poi_fused_mul_14)
        /*0020*/ 	.word	0x00000000


	//----- nvinfo : EIATTR_MIN_STACK_SIZE
	.align		4
.L_5:
        /*0024*/ 	.byte	0x04, 0x12
        /*0026*/ 	.short	(.L_7 - .L_6)
	.align		4
.L_6:
        /*0028*/ 	.word	index@(triton_poi_fused_mul_14)
        /*002c*/ 	.word	0x00000000
.L_7:


//--------------------- .nv.info.triton_poi_fused_mul_14 --------------------------
	.section	.nv.info.triton_poi_fused_mul_14,"",@"SHT_CUDA_INFO"
	.sectionflags	@""
	.align	4


	//----- nvinfo : EIATTR_CUDA_API_VERSION
	.align		4
        /*0000*/ 	.byte	0x04, 0x37
        /*0002*/ 	.short	(.L_9 - .L_8)
.L_8:
        /*0004*/ 	.word	0x0000007c


	//----- nvinfo : EIATTR_KPARAM_INFO
	.align		4
.L_9:
        /*0008*/ 	.byte	0x04, 0x17
        /*000a*/ 	.short	(.L_11 - .L_10)
.L_10:
        /*000c*/ 	.word	0x00000000
        /*0010*/ 	.short	0x0002
        /*0012*/ 	.short	0x0010
        /*0014*/ 	.byte	0x00, 0xf0, 0x11, 0x00


	//----- nvinfo : EIATTR_KPARAM_INFO
	.align		4
.L_11:
        /*0018*/ 	.byte	0x04, 0x17
        /*001a*/ 	.short	(.L_13 - .L_12)
.L_12:
        /*001c*/ 	.word	0x00000000
        /*0020*/ 	.short	0x0001
        /*0022*/ 	.short	0x0008
        /*0024*/ 	.byte	0x00, 0xf4, 0x21, 0x00


	//----- nvinfo : EIATTR_KPARAM_INFO
	.align		4
.L_13:
        /*0028*/ 	.byte	0x04, 0x17
        /*002a*/ 	.short	(.L_15 - .L_14)
.L_14:
        /*002c*/ 	.word	0x00000000
        /*0030*/ 	.short	0x0000
        /*0032*/ 	.short	0x0000
        /*0034*/ 	.byte	0x00, 0xf4, 0x21, 0x00


	//----- nvinfo : EIATTR_SPARSE_MMA_MASK
	.align		4
.L_15:
        /*0038*/ 	.byte	0x03, 0x50
        /*003a*/ 	.short	0x0000


	//----- nvinfo : EIATTR_MAXREG_COUNT
	.align		4
        /*003c*/ 	.byte	0x03, 0x1b
        /*003e*/ 	.short	0x00ff


	//----- nvinfo : EIATTR_EXIT_INSTR_OFFSETS
	.align		4
        /*0040*/ 	.byte	0x04, 0x1c
        /*0042*/ 	.short	(.L_17 - .L_16)


	//   ....[0]....
.L_16:
        /*0044*/ 	.word	0x00000190


	//   ....[1]....
        /*0048*/ 	.word	0x000001f0


	//----- nvinfo : EIATTR_REQNTID
	.align		4
.L_17:
        /*004c*/ 	.byte	0x04, 0x10
        /*004e*/ 	.short	(.L_19 - .L_18)
.L_18:
        /*0050*/ 	.word	0x00000080
        /*0054*/ 	.word	0x00000001
        /*0058*/ 	.word	0x00000001


	//----- nvinfo : EIATTR_CBANK_PARAM_SIZE
	.align		4
.L_19:
        /*005c*/ 	.byte	0x03, 0x19
        /*005e*/ 	.short	0x0014


	//----- nvinfo : EIATTR_PARAM_CBANK
	.align		4
        /*0060*/ 	.byte	0x04, 0x0a
        /*0062*/ 	.short	(.L_21 - .L_20)
	.align		4
.L_20:
        /*0064*/ 	.word	index@(.nv.constant0.triton_poi_fused_mul_14)
        /*0068*/ 	.short	0x0210
        /*006a*/ 	.short	0x0014


	//----- nvinfo : EIATTR_SW_WAR
	.align		4
.L_21:
        /*006c*/ 	.byte	0x04, 0x36
        /*006e*/ 	.short	(.L_23 - .L_22)
.L_22:
        /*0070*/ 	.word	0x00000008
.L_23:


//--------------------- .nv.callgraph             --------------------------
	.section	.nv.callgraph,"",@"SHT_CUDA_CALLGRAPH"
	.align	4
	.sectionentsize	8
	.align		4
        /*0000*/ 	.word	0x00000000
	.align		4
        /*0004*/ 	.word	0xffffffff
	.align		4
        /*0008*/ 	.word	0x00000000
	.align		4
        /*000c*/ 	.word	0xfffffffe
	.align		4
        /*0010*/ 	.word	0x00000000
	.align		4
        /*0014*/ 	.word	0xfffffffd
	.align		4
        /*0018*/ 	.word	0x00000000
	.align		4
        /*001c*/ 	.word	0xfffffffc


//--------------------- .text.triton_poi_fused_mul_14 --------------------------
	.section	.text.triton_poi_fused_mul_14,"ax",@progbits
	.align	128
        .global         triton_poi_fused_mul_14
        .type           triton_poi_fused_mul_14,@function
        .size           triton_poi_fused_mul_14,(.L_x_1 - triton_poi_fused_mul_14)
        .other          triton_poi_fused_mul_14,@"STO_CUDA_ENTRY STV_DEFAULT"
triton_poi_fused_mul_14:
.text.triton_poi_fused_mul_14:
[----:B------:R-:W0:Y:S02]  /*0000*/  LDC R1, c[0x0][0x28] ;  /* 0x00000a00ff017b82 */ /* 0x000e240000000800 */
[----:B------:R-:W1:Y:S01]  /*0010*/  S2R R0, SR_TID.X ;  /* 0x0000000000007919 */ /* 0x000e620000002100 */
[----:B------:R-:W2:Y:S01]  /*0020*/  LDC.64 R2, c[0x0][0x210] ;  /* 0x00008400ff027b82 */ /* 0x000ea20000000a00 */
[----:B------:R-:W-:Y:S02]  /*0030*/  CS2R R4, SRZ ;  /* 0x0000000000047805 */ /* 0x000fe4000001ff00 */
[----:B------:R-:W-:Y:S01]  /*0040*/  CS2R R6, SRZ ;  /* 0x0000000000067805 */ /* 0x000fe2000001ff00 */
[----:B------:R-:W3:Y:S01]  /*0050*/  S2R R15, SR_CTAID.X ;  /* 0x00000000000f7919 */ /* 0x000ee20000002500 */
[----:B------:R-:W-:-:S03]  /*0060*/  ULDC.64 UR4, c[0x0][0x208] ;  /* 0x0000820000047ab9 */ /* 0x000fc60000000a00 */
[----:B------:R-:W4:Y:S01]  /*0070*/  LDC.64 R12, c[0x0][0x218] ;  /* 0x00008600ff0c7b82 */ /* 0x000f220000000a00 */
[----:B-1----:R-:W-:-:S04]  /*0080*/  SHF.L.U32 R0, R0, 0x2, RZ ;  /* 0x0000000200007819 */ /* 0x002fc800000006ff */
[----:B------:R-:W-:-:S04]  /*0090*/  LOP3.LUT R0, R0, 0x1fc, RZ, 0xc0, !PT ;  /* 0x000001fc00007812 */ /* 0x000fc800078ec0ff */
[----:B---3--:R-:W-:-:S04]  /*00a0*/  LEA R15, R15, R0, 0xa ;  /* 0x000000000f0f7211 */ /* 0x008fc800078e50ff */
[C---:B------:R-:W-:Y:S01]  /*00b0*/  ISETP.GE.AND P0, PT, R15.reuse, 0x34bc00, PT ;  /* 0x0034bc000f00780c */ /* 0x040fe20003f06270 */
[----:B--2---:R-:W-:Y:S01]  /*00c0*/  IMAD.WIDE R2, R15, 0x4, R2 ;  /* 0x000000040f027825 */ /* 0x004fe200078e0202 */
[----:B------:R-:W-:-:S11]  /*00d0*/  IADD3 R0, R15, 0x200, RZ ;  /* 0x000002000f007810 */ /* 0x000fd60007ffe0ff */
[----:B------:R-:W2:Y:S01]  /*00e0*/  @!P0 LDG.E.128 R4, desc[UR4][R2.64] ;  /* 0x0000000402048981 */ /* 0x000ea2000c1e1d00 */
[----:B------:R-:W-:Y:S02]  /*00f0*/  ISETP.GE.AND P1, PT, R0, 0x34bc00, PT ;  /* 0x0034bc000000780c */ /* 0x000fe40003f26270 */
[----:B------:R-:W-:Y:S02]  /*0100*/  CS2R R8, SRZ ;  /* 0x0000000000087805 */ /* 0x000fe4000001ff00 */
[----:B------:R-:W-:Y:S01]  /*0110*/  CS2R R10, SRZ ;  /* 0x00000000000a7805 */ /* 0x000fe2000001ff00 */
[----:B----4-:R-:W-:-:S08]  /*0120*/  IMAD.WIDE R12, R15, 0x4, R12 ;  /* 0x000000040f0c7825 */ /* 0x010fd000078e020c */
[----:B------:R1:W5:Y:S01]  /*0130*/  @!P1 LDG.E.128 R8, desc[UR4][R2.64+0x800] ;  /* 0x0008000402089981 */ /* 0x000362000c1e1d00 */
[----:B--2---:R-:W-:Y:S01]  /*0140*/  FMUL R4, R4, 9.9999997473787516356e-05 ;  /* 0x38d1b71704047820 */ /* 0x004fe20000400000 */
[----:B------:R-:W-:Y:S01]  /*0150*/  FMUL R5, R5, 9.9999997473787516356e-05 ;  /* 0x38d1b71705057820 */ /* 0x000fe20000400000 */
[----:B------:R-:W-:Y:S01]  /*0160*/  FMUL R6, R6, 9.9999997473787516356e-05 ;  /* 0x38d1b71706067820 */ /* 0x000fe20000400000 */
[----:B------:R-:W-:-:S05]  /*0170*/  FMUL R7, R7, 9.9999997473787516356e-05 ;  /* 0x38d1b71707077820 */ /* 0x000fca0000400000 */
[----:B------:R1:W-:Y:S01]  /*0180*/  @!P0 STG.E.128 desc[UR4][R12.64], R4 ;  /* 0x000000040c008986 */ /* 0x0003e2000c101d04 */
[----:B------:R-:W-:Y:S05]  /*0190*/  @P1 EXIT ;  /* 0x000000000000194d */ /* 0x000fea0003800000 */
[----:B-----5:R-:W-:Y:S01]  /*01a0*/  FMUL R8, R8, 9.9999997473787516356e-05 ;  /* 0x38d1b71708087820 */ /* 0x020fe20000400000 */
[----:B------:R-:W-:Y:S01]  /*01b0*/  FMUL R9, R9, 9.9999997473787516356e-05 ;  /* 0x38d1b71709097820 */ /* 0x000fe20000400000 */
[----:B------:R-:W-:Y:S01]  /*01c0*/  FMUL R10, R10, 9.9999997473787516356e-05 ;  /* 0x38d1b7170a0a7820 */ /* 0x000fe20000400000 */
[----:B------:R-:W-:-:S05]  /*01d0*/  FMUL R11, R11, 9.9999997473787516356e-05 ;  /* 0x38d1b7170b0b7820 */ /* 0x000fca0000400000 */
[----:B------:R-:W-:Y:S01]  /*01e0*/  STG.E.128 desc[UR4][R12.64+0x800], R8 ;  /* 0x000800080c007986 */ /* 0x000fe2000c101d04 */
[----:B------:R-:W-:Y:S05]  /*01f0*/  EXIT ;  /* 0x000000000000794d */ /* 0x000fea0003800000 */
.L_x_0:
[----:B------:R-:W-:-:S00]  /*0200*/  BRA `(.L_x_0) ;  /* 0xfffffffc00fc7947 */ /* 0x000fc0000383ffff */
[----:B------:R-:W-:-:S00]  /*0210*/  NOP ;  /* 0x0000000000007918 */ /* 0x000fc00000000000 */
        /* <DEDUP_REMOVED lines=14> */
.L_x_1:


//--------------------- .nv.constant0.triton_poi_fused_mul_14 --------------------------
	.section	.nv.constant0.triton_poi_fused_mul_14,"a",@progbits
	.sectionflags	@""
	.align	4
.nv.constant0.triton_poi_fused_mul_14:
	.zero		548
